//
// Generated by NVIDIA NVVM Compiler
//
// Compiler Build ID: CL-36424714
// Cuda compilation tools, release 13.0, V13.0.88
// Based on NVVM 20.0.0
//

.version 9.0
.target sm_100
.address_size 64

	// .globl	matMulTransposeWithScales

.visible .entry matMulTransposeWithScales(
	.param .u64 .ptr .align 1 matMulTransposeWithScales_param_0,
	.param .u64 .ptr .align 1 matMulTransposeWithScales_param_1,
	.param .u64 .ptr .align 1 matMulTransposeWithScales_param_2,
	.param .u64 .ptr .align 1 matMulTransposeWithScales_param_3,
	.param .u32 matMulTransposeWithScales_param_4,
	.param .u32 matMulTransposeWithScales_param_5,
	.param .u32 matMulTransposeWithScales_param_6
)
{
	.reg .pred 	%p<13>;
	.reg .b16 	%rs<290>;
	.reg .b32 	%r<48>;
	.reg .b32 	%f<2>;
	.reg .b64 	%rd<74>;

	ld.param.u64 	%rd11, [matMulTransposeWithScales_param_0];
	ld.param.u64 	%rd12, [matMulTransposeWithScales_param_1];
	ld.param.u64 	%rd9, [matMulTransposeWithScales_param_2];
	ld.param.u64 	%rd10, [matMulTransposeWithScales_param_3];
	ld.param.u32 	%r25, [matMulTransposeWithScales_param_4];
	ld.param.u32 	%r26, [matMulTransposeWithScales_param_5];
	ld.param.u32 	%r27, [matMulTransposeWithScales_param_6];
	cvta.to.global.u64 	%rd1, %rd12;
	cvta.to.global.u64 	%rd2, %rd11;
	mov.u32 	%r28, %ctaid.x;
	mov.u32 	%r29, %ntid.x;
	mov.u32 	%r30, %tid.x;
	mad.lo.s32 	%r1, %r28, %r29, %r30;
	mov.u32 	%r31, %ctaid.y;
	mov.u32 	%r32, %ntid.y;
	mov.u32 	%r33, %tid.y;
	mad.lo.s32 	%r2, %r31, %r32, %r33;
	setp.ge.s32 	%p1, %r2, %r25;
	setp.ge.s32 	%p2, %r1, %r27;
	or.pred  	%p3, %p1, %p2;
	@%p3 bra 	$L__BB0_15;
	mov.f32 	%f1, 0f00000000;
	// begin inline asm
	{  cvt.rn.f16.f32 %rs289, %f1;}

	// end inline asm
	setp.lt.s32 	%p4, %r26, 1;
	@%p4 bra 	$L__BB0_14;
	mul.lo.s32 	%r3, %r26, %r2;
	cvta.to.global.u64 	%rd13, %rd10;
	mul.wide.u32 	%rd14, %r2, 2;
	add.s64 	%rd15, %rd13, %rd14;
	ld.global.u16 	%rs2, [%rd15];
	and.b32  	%r4, %r26, 15;
	setp.lt.u32 	%p5, %r26, 16;
	mov.b32 	%r44, 0;
	@%p5 bra 	$L__BB0_5;
	and.b32  	%r44, %r26, 2147483632;
	neg.s32 	%r42, %r44;
	shl.b32 	%r7, %r27, 4;
	mul.wide.u32 	%rd16, %r3, 2;
	add.s64 	%rd17, %rd16, %rd2;
	add.s64 	%rd72, %rd17, 16;
	mul.wide.s32 	%rd20, %r27, 2;
	mov.u32 	%r41, %r1;
$L__BB0_4:
	.pragma "nounroll";
	ld.global.u16 	%rs19, [%rd72+-16];
	// begin inline asm
	{mul.f16 %rs18,%rs19,%rs2;
}
	// end inline asm
	mul.wide.s32 	%rd18, %r41, 2;
	add.s64 	%rd19, %rd1, %rd18;
	ld.global.u16 	%rs23, [%rd19];
	// begin inline asm
	{mul.f16 %rs21,%rs18,%rs23;
}
	// end inline asm
	// begin inline asm
	{add.f16 %rs24,%rs289,%rs21;
}
	// end inline asm
	ld.global.u16 	%rs28, [%rd72+-14];
	// begin inline asm
	{mul.f16 %rs27,%rs28,%rs2;
}
	// end inline asm
	add.s64 	%rd21, %rd19, %rd20;
	ld.global.u16 	%rs32, [%rd21];
	// begin inline asm
	{mul.f16 %rs30,%rs27,%rs32;
}
	// end inline asm
	// begin inline asm
	{add.f16 %rs33,%rs24,%rs30;
}
	// end inline asm
	ld.global.u16 	%rs37, [%rd72+-12];
	// begin inline asm
	{mul.f16 %rs36,%rs37,%rs2;
}
	// end inline asm
	add.s64 	%rd22, %rd21, %rd20;
	ld.global.u16 	%rs41, [%rd22];
	// begin inline asm
	{mul.f16 %rs39,%rs36,%rs41;
}
	// end inline asm
	// begin inline asm
	{add.f16 %rs42,%rs33,%rs39;
}
	// end inline asm
	ld.global.u16 	%rs46, [%rd72+-10];
	// begin inline asm
	{mul.f16 %rs45,%rs46,%rs2;
}
	// end inline asm
	add.s64 	%rd23, %rd22, %rd20;
	ld.global.u16 	%rs50, [%rd23];
	// begin inline asm
	{mul.f16 %rs48,%rs45,%rs50;
}
	// end inline asm
	// begin inline asm
	{add.f16 %rs51,%rs42,%rs48;
}
	// end inline asm
	ld.global.u16 	%rs55, [%rd72+-8];
	// begin inline asm
	{mul.f16 %rs54,%rs55,%rs2;
}
	// end inline asm
	add.s64 	%rd24, %rd23, %rd20;
	ld.global.u16 	%rs59, [%rd24];
	// begin inline asm
	{mul.f16 %rs57,%rs54,%rs59;
}
	// end inline asm
	// begin inline asm
	{add.f16 %rs60,%rs51,%rs57;
}
	// end inline asm
	ld.global.u16 	%rs64, [%rd72+-6];
	// begin inline asm
	{mul.f16 %rs63,%rs64,%rs2;
}
	// end inline asm
	add.s64 	%rd25, %rd24, %rd20;
	ld.global.u16 	%rs68, [%rd25];
	// begin inline asm
	{mul.f16 %rs66,%rs63,%rs68;
}
	// end inline asm
	// begin inline asm
	{add.f16 %rs69,%rs60,%rs66;
}
	// end inline asm
	ld.global.u16 	%rs73, [%rd72+-4];
	// begin inline asm
	{mul.f16 %rs72,%rs73,%rs2;
}
	// end inline asm
	add.s64 	%rd26, %rd25, %rd20;
	ld.global.u16 	%rs77, [%rd26];
	// begin inline asm
	{mul.f16 %rs75,%rs72,%rs77;
}
	// end inline asm
	// begin inline asm
	{add.f16 %rs78,%rs69,%rs75;
}
	// end inline asm
	ld.global.u16 	%rs82, [%rd72+-2];
	// begin inline asm
	{mul.f16 %rs81,%rs82,%rs2;
}
	// end inline asm
	add.s64 	%rd27, %rd26, %rd20;
	ld.global.u16 	%rs86, [%rd27];
	// begin inline asm
	{mul.f16 %rs84,%rs81,%rs86;
}
	// end inline asm
	// begin inline asm
	{add.f16 %rs87,%rs78,%rs84;
}
	// end inline asm
	ld.global.u16 	%rs91, [%rd72];
	// begin inline asm
	{mul.f16 %rs90,%rs91,%rs2;
}
	// end inline asm
	add.s64 	%rd28, %rd27, %rd20;
	ld.global.u16 	%rs95, [%rd28];
	// begin inline asm
	{mul.f16 %rs93,%rs90,%rs95;
}
	// end inline asm
	// begin inline asm
	{add.f16 %rs96,%rs87,%rs93;
}
	// end inline asm
	ld.global.u16 	%rs100, [%rd72+2];
	// begin inline asm
	{mul.f16 %rs99,%rs100,%rs2;
}
	// end inline asm
	add.s64 	%rd29, %rd28, %rd20;
	ld.global.u16 	%rs104, [%rd29];
	// begin inline asm
	{mul.f16 %rs102,%rs99,%rs104;
}
	// end inline asm
	// begin inline asm
	{add.f16 %rs105,%rs96,%rs102;
}
	// end inline asm
	ld.global.u16 	%rs109, [%rd72+4];
	// begin inline asm
	{mul.f16 %rs108,%rs109,%rs2;
}
	// end inline asm
	add.s64 	%rd30, %rd29, %rd20;
	ld.global.u16 	%rs113, [%rd30];
	// begin inline asm
	{mul.f16 %rs111,%rs108,%rs113;
}
	// end inline asm
	// begin inline asm
	{add.f16 %rs114,%rs105,%rs111;
}
	// end inline asm
	ld.global.u16 	%rs118, [%rd72+6];
	// begin inline asm
	{mul.f16 %rs117,%rs118,%rs2;
}
	// end inline asm
	add.s64 	%rd31, %rd30, %rd20;
	ld.global.u16 	%rs122, [%rd31];
	// begin inline asm
	{mul.f16 %rs120,%rs117,%rs122;
}
	// end inline asm
	// begin inline asm
	{add.f16 %rs123,%rs114,%rs120;
}
	// end inline asm
	ld.global.u16 	%rs127, [%rd72+8];
	// begin inline asm
	{mul.f16 %rs126,%rs127,%rs2;
}
	// end inline asm
	add.s64 	%rd32, %rd31, %rd20;
	ld.global.u16 	%rs131, [%rd32];
	// begin inline asm
	{mul.f16 %rs129,%rs126,%rs131;
}
	// end inline asm
	// begin inline asm
	{add.f16 %rs132,%rs123,%rs129;
}
	// end inline asm
	ld.global.u16 	%rs136, [%rd72+10];
	// begin inline asm
	{mul.f16 %rs135,%rs136,%rs2;
}
	// end inline asm
	add.s64 	%rd33, %rd32, %rd20;
	ld.global.u16 	%rs140, [%rd33];
	// begin inline asm
	{mul.f16 %rs138,%rs135,%rs140;
}
	// end inline asm
	// begin inline asm
	{add.f16 %rs141,%rs132,%rs138;
}
	// end inline asm
	ld.global.u16 	%rs145, [%rd72+12];
	// begin inline asm
	{mul.f16 %rs144,%rs145,%rs2;
}
	// end inline asm
	add.s64 	%rd34, %rd33, %rd20;
	ld.global.u16 	%rs149, [%rd34];
	// begin inline asm
	{mul.f16 %rs147,%rs144,%rs149;
}
	// end inline asm
	// begin inline asm
	{add.f16 %rs150,%rs141,%rs147;
}
	// end inline asm
	ld.global.u16 	%rs154, [%rd72+14];
	// begin inline asm
	{mul.f16 %rs153,%rs154,%rs2;
}
	// end inline asm
	add.s64 	%rd35, %rd34, %rd20;
	ld.global.u16 	%rs158, [%rd35];
	// begin inline asm
	{mul.f16 %rs156,%rs153,%rs158;
}
	// end inline asm
	// begin inline asm
	{add.f16 %rs289,%rs150,%rs156;
}
	// end inline asm
	add.s32 	%r42, %r42, 16;
	add.s32 	%r41, %r41, %r7;
	add.s64 	%rd72, %rd72, 32;
	setp.ne.s32 	%p6, %r42, 0;
	@%p6 bra 	$L__BB0_4;
$L__BB0_5:
	setp.eq.s32 	%p7, %r4, 0;
	@%p7 bra 	$L__BB0_14;
	and.b32  	%r13, %r26, 7;
	setp.lt.u32 	%p8, %r4, 8;
	@%p8 bra 	$L__BB0_8;
	add.s32 	%r35, %r44, %r3;
	mul.wide.u32 	%rd36, %r35, 2;
	add.s64 	%rd37, %rd2, %rd36;
	ld.global.u16 	%rs164, [%rd37];
	// begin inline asm
	{mul.f16 %rs163,%rs164,%rs2;
}
	// end inline asm
	mad.lo.s32 	%r36, %r44, %r27, %r1;
	mul.wide.s32 	%rd38, %r36, 2;
	add.s64 	%rd39, %rd1, %rd38;
	ld.global.u16 	%rs168, [%rd39];
	// begin inline asm
	{mul.f16 %rs166,%rs163,%rs168;
}
	// end inline asm
	// begin inline asm
	{add.f16 %rs169,%rs289,%rs166;
}
	// end inline asm
	cvt.u64.u32 	%rd40, %r3;
	cvt.u64.u32 	%rd41, %r44;
	add.s64 	%rd42, %rd41, %rd40;
	shl.b64 	%rd43, %rd42, 1;
	add.s64 	%rd44, %rd2, %rd43;
	ld.global.u16 	%rs173, [%rd44+2];
	// begin inline asm
	{mul.f16 %rs172,%rs173,%rs2;
}
	// end inline asm
	mul.wide.s32 	%rd45, %r27, 2;
	add.s64 	%rd46, %rd39, %rd45;
	ld.global.u16 	%rs177, [%rd46];
	// begin inline asm
	{mul.f16 %rs175,%rs172,%rs177;
}
	// end inline asm
	// begin inline asm
	{add.f16 %rs178,%rs169,%rs175;
}
	// end inline asm
	ld.global.u16 	%rs182, [%rd44+4];
	// begin inline asm
	{mul.f16 %rs181,%rs182,%rs2;
}
	// end inline asm
	add.s64 	%rd47, %rd46, %rd45;
	ld.global.u16 	%rs186, [%rd47];
	// begin inline asm
	{mul.f16 %rs184,%rs181,%rs186;
}
	// end inline asm
	// begin inline asm
	{add.f16 %rs187,%rs178,%rs184;
}
	// end inline asm
	ld.global.u16 	%rs191, [%rd44+6];
	// begin inline asm
	{mul.f16 %rs190,%rs191,%rs2;
}
	// end inline asm
	add.s64 	%rd48, %rd47, %rd45;
	ld.global.u16 	%rs195, [%rd48];
	// begin inline asm
	{mul.f16 %rs193,%rs190,%rs195;
}
	// end inline asm
	// begin inline asm
	{add.f16 %rs196,%rs187,%rs193;
}
	// end inline asm
	ld.global.u16 	%rs200, [%rd44+8];
	// begin inline asm
	{mul.f16 %rs199,%rs200,%rs2;
}
	// end inline asm
	add.s64 	%rd49, %rd48, %rd45;
	ld.global.u16 	%rs204, [%rd49];
	// begin inline asm
	{mul.f16 %rs202,%rs199,%rs204;
}
	// end inline asm
	// begin inline asm
	{add.f16 %rs205,%rs196,%rs202;
}
	// end inline asm
	ld.global.u16 	%rs209, [%rd44+10];
	// begin inline asm
	{mul.f16 %rs208,%rs209,%rs2;
}
	// end inline asm
	add.s64 	%rd50, %rd49, %rd45;
	ld.global.u16 	%rs213, [%rd50];
	// begin inline asm
	{mul.f16 %rs211,%rs208,%rs213;
}
	// end inline asm
	// begin inline asm
	{add.f16 %rs214,%rs205,%rs211;
}
	// end inline asm
	ld.global.u16 	%rs218, [%rd44+12];
	// begin inline asm
	{mul.f16 %rs217,%rs218,%rs2;
}
	// end inline asm
	add.s64 	%rd51, %rd50, %rd45;
	ld.global.u16 	%rs222, [%rd51];
	// begin inline asm
	{mul.f16 %rs220,%rs217,%rs222;
}
	// end inline asm
	// begin inline asm
	{add.f16 %rs223,%rs214,%rs220;
}
	// end inline asm
	ld.global.u16 	%rs227, [%rd44+14];
	// begin inline asm
	{mul.f16 %rs226,%rs227,%rs2;
}
	// end inline asm
	add.s64 	%rd52, %rd51, %rd45;
	ld.global.u16 	%rs231, [%rd52];
	// begin inline asm
	{mul.f16 %rs229,%rs226,%rs231;
}
	// end inline asm
	// begin inline asm
	{add.f16 %rs289,%rs223,%rs229;
}
	// end inline asm
	add.s32 	%r44, %r44, 8;
$L__BB0_8:
	setp.eq.s32 	%p9, %r13, 0;
	@%p9 bra 	$L__BB0_14;
	and.b32  	%r16, %r26, 3;
	setp.lt.u32 	%p10, %r13, 4;
	@%p10 bra 	$L__BB0_11;
	add.s32 	%r37, %r44, %r3;
	mul.wide.u32 	%rd53, %r37, 2;
	add.s64 	%rd54, %rd2, %rd53;
	ld.global.u16 	%rs237, [%rd54];
	// begin inline asm
	{mul.f16 %rs236,%rs237,%rs2;
}
	// end inline asm
	mad.lo.s32 	%r38, %r44, %r27, %r1;
	mul.wide.s32 	%rd55, %r38, 2;
	add.s64 	%rd56, %rd1, %rd55;
	ld.global.u16 	%rs241, [%rd56];
	// begin inline asm
	{mul.f16 %rs239,%rs236,%rs241;
}
	// end inline asm
	// begin inline asm
	{add.f16 %rs242,%rs289,%rs239;
}
	// end inline asm
	cvt.u64.u32 	%rd57, %r3;
	cvt.u64.u32 	%rd58, %r44;
	add.s64 	%rd59, %rd58, %rd57;
	shl.b64 	%rd60, %rd59, 1;
	add.s64 	%rd61, %rd2, %rd60;
	ld.global.u16 	%rs246, [%rd61+2];
	// begin inline asm
	{mul.f16 %rs245,%rs246,%rs2;
}
	// end inline asm
	mul.wide.s32 	%rd62, %r27, 2;
	add.s64 	%rd63, %rd56, %rd62;
	ld.global.u16 	%rs250, [%rd63];
	// begin inline asm
	{mul.f16 %rs248,%rs245,%rs250;
}
	// end inline asm
	// begin inline asm
	{add.f16 %rs251,%rs242,%rs248;
}
	// end inline asm
	ld.global.u16 	%rs255, [%rd61+4];
	// begin inline asm
	{mul.f16 %rs254,%rs255,%rs2;
}
	// end inline asm
	add.s64 	%rd64, %rd63, %rd62;
	ld.global.u16 	%rs259, [%rd64];
	// begin inline asm
	{mul.f16 %rs257,%rs254,%rs259;
}
	// end inline asm
	// begin inline asm
	{add.f16 %rs260,%rs251,%rs257;
}
	// end inline asm
	ld.global.u16 	%rs264, [%rd61+6];
	// begin inline asm
	{mul.f16 %rs263,%rs264,%rs2;
}
	// end inline asm
	add.s64 	%rd65, %rd64, %rd62;
	ld.global.u16 	%rs268, [%rd65];
	// begin inline asm
	{mul.f16 %rs266,%rs263,%rs268;
}
	// end inline asm
	// begin inline asm
	{add.f16 %rs289,%rs260,%rs266;
}
	// end inline asm
	add.s32 	%r44, %r44, 4;
$L__BB0_11:
	setp.eq.s32 	%p11, %r16, 0;
	@%p11 bra 	$L__BB0_14;
	mad.lo.s32 	%r47, %r44, %r27, %r1;
	add.s32 	%r39, %r44, %r3;
	mul.wide.u32 	%rd66, %r39, 2;
	add.s64 	%rd73, %rd2, %rd66;
	neg.s32 	%r46, %r16;
$L__BB0_13:
	.pragma "nounroll";
	ld.global.u16 	%rs273, [%rd73];
	// begin inline asm
	{mul.f16 %rs272,%rs273,%rs2;
}
	// end inline asm
	mul.wide.s32 	%rd67, %r47, 2;
	add.s64 	%rd68, %rd1, %rd67;
	ld.global.u16 	%rs277, [%rd68];
	// begin inline asm
	{mul.f16 %rs275,%rs272,%rs277;
}
	// end inline asm
	// begin inline asm
	{add.f16 %rs289,%rs289,%rs275;
}
	// end inline asm
	add.s32 	%r47, %r47, %r27;
	add.s64 	%rd73, %rd73, 2;
	add.s32 	%r46, %r46, 1;
	setp.ne.s32 	%p12, %r46, 0;
	@%p12 bra 	$L__BB0_13;
$L__BB0_14:
	mad.lo.s32 	%r40, %r25, %r1, %r2;
	cvta.to.global.u64 	%rd69, %rd9;
	mul.wide.s32 	%rd70, %r40, 2;
	add.s64 	%rd71, %rd69, %rd70;
	st.global.u16 	[%rd71], %rs289;
$L__BB0_15:
	ret;

}


// ===== COMPILED SASS (sm_100) =====

	.target	sm_100

	.elftype	@"ET_EXEC"


//--------------------- .note.nv.tkinfo           --------------------------
	.section	.note.nv.tkinfo,"",@"SHT_NOTE"
	.sectionflags	@"SHF_NOTE_NV_TKINFO"
	.tkinfo
        /*0018*/ 	.word	0x00000002
        /*0030*/ 	.string	""
        /*0030*/ 	.string	"ptxas"
        /*0030*/ 	.string	"Cuda compilation tools, release 13.0, V13.0.88"
        /*0030*/ 	.string	"Build cuda_13.0.r13.0/compiler.36424714_0"
        /*0030*/ 	.string	"-arch sm_100 -m 64 "



//--------------------- .note.nv.cuinfo           --------------------------
	.section	.note.nv.cuinfo,"",@"SHT_NOTE"
	.sectionflags	@"SHF_NOTE_NV_CUINFO"
        /*0018*/ 	.short	0x0002
        /*001a*/ 	.short	0x0064
        /*001c*/ 	.short	0x0082
	.zero		2


//--------------------- .nv.info                  --------------------------
	.section	.nv.info,"",@"SHT_CUDA_INFO"
	.align	4


	//----- nvinfo : EIATTR_REGCOUNT
	.align		4
        /*0000*/ 	.byte	0x04, 0x2f
        /*0002*/ 	.short	(.L_1 - .L_0)
	.align		4
.L_0:
        /*0004*/ 	.word	index@(matMulTransposeWithScales)
        /*0008*/ 	.word	0x00000020


	//----- nvinfo : EIATTR_FRAME_SIZE
	.align		4
.L_1:
        /*000c*/ 	.byte	0x04, 0x11
        /*000e*/ 	.short	(.L_3 - .L_2)
	.align		4
.L_2:
        /*0010*/ 	.word	index@(matMulTransposeWithScales)
        /*0014*/ 	.word	0x00000000


	//----- nvinfo : EIATTR_MIN_STACK_SIZE
	.align		4
.L_3:
        /*0018*/ 	.byte	0x04, 0x12
        /*001a*/ 	.short	(.L_5 - .L_4)
	.align		4
.L_4:
        /*001c*/ 	.word	index@(matMulTransposeWithScales)
        /*0020*/ 	.word	0x00000000
.L_5:


//--------------------- .nv.compat                --------------------------
	.section	.nv.compat,"",@"SHT_CUDA_COMPAT_INFO"
	.align	4
        /*0000*/ 	.byte	0x02, 0x09, 0x00, 0x00, 0x02, 0x02, 0x01, 0x00, 0x02, 0x05, 0x05, 0x00, 0x03, 0x07, 0x01, 0x01
        /*0010*/ 	.byte	0x02, 0x03, 0x00, 0x00, 0x02, 0x06, 0x01, 0x00, 0x04, 0x0b, 0x08, 0x00, 0x09, 0x00, 0x00, 0x00
        /*0020*/ 	.byte	0x00, 0x00, 0x00, 0x00


//--------------------- .nv.info.matMulTransposeWithScales --------------------------
	.section	.nv.info.matMulTransposeWithScales,"",@"SHT_CUDA_INFO"
	.sectionflags	@""
	.align	4


	//----- nvinfo : EIATTR_CUDA_API_VERSION
	.align		4
        /*0000*/ 	.byte	0x04, 0x37
        /*0002*/ 	.short	(.L_7 - .L_6)
.L_6:
        /*0004*/ 	.word	0x00000082


	//----- nvinfo : EIATTR_KPARAM_INFO
	.align		4
.L_7:
        /*0008*/ 	.byte	0x04, 0x17
        /*000a*/ 	.short	(.L_9 - .L_8)
.L_8:
        /*000c*/ 	.word	0x00000000
        /*0010*/ 	.short	0x0006
        /*0012*/ 	.short	0x0028
        /*0014*/ 	.byte	0x00, 0xf0, 0x11, 0x00


	//----- nvinfo : EIATTR_KPARAM_INFO
	.align		4
.L_9:
        /*0018*/ 	.byte	0x04, 0x17
        /*001a*/ 	.short	(.L_11 - .L_10)
.L_10:
        /*001c*/ 	.word	0x00000000
        /*0020*/ 	.short	0x0005
        /*0022*/ 	.short	0x0024
        /*0024*/ 	.byte	0x00, 0xf0, 0x11, 0x00


	//----- nvinfo : EIATTR_KPARAM_INFO
	.align		4
.L_11:
        /*0028*/ 	.byte	0x04, 0x17
        /*002a*/ 	.short	(.L_13 - .L_12)
.L_12:
        /*002c*/ 	.word	0x00000000
        /*0030*/ 	.short	0x0004
        /*0032*/ 	.short	0x0020
        /*0034*/ 	.byte	0x00, 0xf0, 0x11, 0x00


	//----- nvinfo : EIATTR_KPARAM_INFO
	.align		4
.L_13:
        /*0038*/ 	.byte	0x04, 0x17
        /*003a*/ 	.short	(.L_15 - .L_14)
.L_14:
        /*003c*/ 	.word	0x00000000
        /*0040*/ 	.short	0x0003
        /*0042*/ 	.short	0x0018
        /*0044*/ 	.byte	0x00, 0xf5, 0x21, 0x00


	//----- nvinfo : EIATTR_KPARAM_INFO
	.align		4
.L_15:
        /*0048*/ 	.byte	0x04, 0x17
        /*004a*/ 	.short	(.L_17 - .L_16)
.L_16:
        /*004c*/ 	.word	0x00000000
        /*0050*/ 	.short	0x0002
        /*0052*/ 	.short	0x0010
        /*0054*/ 	.byte	0x00, 0xf5, 0x21, 0x00


	//----- nvinfo : EIATTR_KPARAM_INFO
	.align		4
.L_17:
        /*0058*/ 	.byte	0x04, 0x17
        /*005a*/ 	.short	(.L_19 - .L_18)
.L_18:
        /*005c*/ 	.word	0x00000000
        /*0060*/ 	.short	0x0001
        /*0062*/ 	.short	0x0008
        /*0064*/ 	.byte	0x00, 0xf5, 0x21, 0x00


	//----- nvinfo : EIATTR_KPARAM_INFO
	.align		4
.L_19:
        /*0068*/ 	.byte	0x04, 0x17
        /*006a*/ 	.short	(.L_21 - .L_20)
.L_20:
        /*006c*/ 	.word	0x00000000
        /*0070*/ 	.short	0x0000
        /*0072*/ 	.short	0x0000
        /*0074*/ 	.byte	0x00, 0xf5, 0x21, 0x00


	//----- nvinfo : EIATTR_SPARSE_MMA_MASK
	.align		4
.L_21:
        /*0078*/ 	.byte	0x03, 0x50
        /*007a*/ 	.short	0x0000


	//----- nvinfo : EIATTR_MAXREG_COUNT
	.align		4
        /*007c*/ 	.byte	0x03, 0x1b
        /*007e*/ 	.short	0x00ff


	//----- nvinfo : EIATTR_MERCURY_ISA_VERSION
	.align		4
        /*0080*/ 	.byte	0x03, 0x5f
        /*0082*/ 	.short	0x0101


	//----- nvinfo : EIATTR_VRC_CTA_INIT_COUNT
	.align		4
        /*0084*/ 	.byte	0x02, 0x4a
	.zero		1
	.zero		1


	//----- nvinfo : EIATTR_EXIT_INSTR_OFFSETS
	.align		4
        /*0088*/ 	.byte	0x04, 0x1c
        /*008a*/ 	.short	(.L_23 - .L_22)


	//   ....[0]....
.L_22:
        /*008c*/ 	.word	0x000000d0


	//   ....[1]....
        /*0090*/ 	.word	0x00000ef0


	//----- nvinfo : EIATTR_CBANK_PARAM_SIZE
	.align		4
.L_23:
        /*0094*/ 	.byte	0x03, 0x19
        /*0096*/ 	.short	0x002c


	//----- nvinfo : EIATTR_PARAM_CBANK
	.align		4
        /*0098*/ 	.byte	0x04, 0x0a
        /*009a*/ 	.short	(.L_25 - .L_24)
	.align		4
.L_24:
        /*009c*/ 	.word	index@(.nv.constant0.matMulTransposeWithScales)
        /*00a0*/ 	.short	0x0380
        /*00a2*/ 	.short	0x002c


	//----- nvinfo : EIATTR_SW_WAR
	.align		4
.L_25:
        /*00a4*/ 	.byte	0x04, 0x36
        /*00a6*/ 	.short	(.L_27 - .L_26)
.L_26:
        /*00a8*/ 	.word	0x00000008
.L_27:


//--------------------- .nv.callgraph             --------------------------
	.section	.nv.callgraph,"",@"SHT_CUDA_CALLGRAPH"
	.align	4
	.sectionentsize	8
	.align		4
        /*0000*/ 	.word	0x00000000
	.align		4
        /*0004*/ 	.word	0xffffffff
	.align		4
        /*0008*/ 	.word	0x00000000
	.align		4
        /*000c*/ 	.word	0xfffffffe
	.align		4
        /*0010*/ 	.word	0x00000000
	.align		4
        /*0014*/ 	.word	0xfffffffd
	.align		4
        /*0018*/ 	.word	0x00000000
	.align		4
        /*001c*/ 	.word	0xfffffffc


//--------------------- .text.matMulTransposeWithScales --------------------------
	.section	.text.matMulTransposeWithScales,"ax",@progbits
	.align	128
        .global         matMulTransposeWithScales
        .type           matMulTransposeWithScales,@function
        .size           matMulTransposeWithScales,(.L_x_7 - matMulTransposeWithScales)
        .other          matMulTransposeWithScales,@"STO_CUDA_ENTRY STV_DEFAULT"
matMulTransposeWithScales:
.text.matMulTransposeWithScales:
[----:B------:R-:W-:Y:S01]  /*0000*/  LDC R1, c[0x0][0x37c] ;  /* 0x0000df00ff017b82 */ /* 0x000fe20000000800 */
[----:B------:R-:W0:Y:S07]  /*0010*/  S2R R2, SR_TID.X ;  /* 0x0000000000027919 */ /* 0x000e2e0000002100 */
[----:B------:R-:W0:Y:S01]  /*0020*/  S2UR UR4, SR_CTAID.X ;  /* 0x00000000000479c3 */ /* 0x000e220000002500 */
[----:B------:R-:W1:Y:S01]  /*0030*/  LDCU UR10, c[0x0][0x3a0] ;  /* 0x00007400ff0a77ac */ /* 0x000e620008000800 */
[----:B------:R-:W2:Y:S06]  /*0040*/  S2R R5, SR_TID.Y ;  /* 0x0000000000057919 */ /* 0x000eac0000002200 */
[----:B------:R-:W0:Y:S08]  /*0050*/  LDC R3, c[0x0][0x360] ;  /* 0x0000d800ff037b82 */ /* 0x000e300000000800 */
[----:B------:R-:W2:Y:S08]  /*0060*/  S2UR UR5, SR_CTAID.Y ;  /* 0x00000000000579c3 */ /* 0x000eb00000002600 */
[----:B------:R-:W2:Y:S08]  /*0070*/  LDC R4, c[0x0][0x364] ;  /* 0x0000d900ff047b82 */ /* 0x000eb00000000800 */
[----:B------:R-:W3:Y:S01]  /*0080*/  LDC R0, c[0x0][0x3a8] ;  /* 0x0000ea00ff007b82 */ /* 0x000ee20000000800 */
[----:B0-----:R-:W-:-:S02]  /*0090*/  IMAD R3, R3, UR4, R2 ;  /* 0x0000000403037c24 */ /* 0x001fc4000f8e0202 */
[----:B--2---:R-:W-:-:S03]  /*00a0*/  IMAD R2, R4, UR5, R5 ;  /* 0x0000000504027c24 */ /* 0x004fc6000f8e0205 */
[----:B---3--:R-:W-:-:S04]  /*00b0*/  ISETP.GE.AND P0, PT, R3, R0, PT ;  /* 0x000000000300720c */ /* 0x008fc80003f06270 */
[----:B-1----:R-:W-:-:S13]  /*00c0*/  ISETP.GE.OR P0, PT, R2, UR10, P0 ;  /* 0x0000000a02007c0c */ /* 0x002fda0008706670 */
[----:B------:R-:W-:Y:S05]  /*00d0*/  @P0 EXIT ;  /* 0x000000000000094d */ /* 0x000fea0003800000 */
[----:B------:R-:W0:Y:S01]  /*00e0*/  LDCU UR5, c[0x0][0x3a4] ;  /* 0x00007480ff0577ac */ /* 0x000e220008000800 */
[----:B------:R-:W-:Y:S01]  /*00f0*/  PRMT R18, RZ, 0x7610, R18 ;  /* 0x00007610ff127816 */ /* 0x000fe20000000012 */
[----:B------:R-:W1:Y:S01]  /*0100*/  LDCU.64 UR8, c[0x0][0x358] ;  /* 0x00006b00ff0877ac */ /* 0x000e620008000a00 */
[----:B0-----:R-:W-:-:S09]  /*0110*/  UISETP.GE.AND UP0, UPT, UR5, 0x1, UPT ;  /* 0x000000010500788c */ /* 0x001fd2000bf06270 */
[----:B-1----:R-:W-:Y:S05]  /*0120*/  BRA.U !UP0, `(.L_x_0) ;  /* 0x0000000d08607547 */ /* 0x002fea000b800000 */
[----:B------:R-:W0:Y:S02]  /*0130*/  LDC.64 R4, c[0x0][0x398] ;  /* 0x0000e600ff047b82 */ /* 0x000e240000000a00 */
[----:B0-----:R-:W-:-:S06]  /*0140*/  IMAD.WIDE.U32 R4, R2, 0x2, R4 ;  /* 0x0000000202047825 */ /* 0x001fcc00078e0004 */
[----:B------:R0:W5:Y:S01]  /*0150*/  LDG.E.U16 R4, desc[UR8][R4.64] ;  /* 0x0000000804047981 */ /* 0x000162000c1e1500 */
[----:B------:R-:W-:Y:S02]  /*0160*/  UISETP.GE.U32.AND UP1, UPT, UR5, 0x10, UPT ;  /* 0x000000100500788c */ /* 0x000fe4000bf26070 */
[----:B------:R-:W-:Y:S01]  /*0170*/  IMAD R6, R2, UR5, RZ ;  /* 0x0000000502067c24 */ /* 0x000fe2000f8e02ff */
[----:B------:R-:W-:Y:S01]  /*0180*/  ULOP3.LUT UR6, UR5, 0xf, URZ, 0xc0, !UPT ;  /* 0x0000000f05067892 */ /* 0x000fe2000f8ec0ff */
[----:B------:R-:W-:-:S03]  /*0190*/  UMOV UR4, URZ ;  /* 0x000000ff00047c82 */ /* 0x000fc60008000000 */
[----:B------:R-:W-:Y:S02]  /*01a0*/  UISETP.NE.AND UP0, UPT, UR6, URZ, UPT ;  /* 0x000000ff0600728c */ /* 0x000fe4000bf05270 */
[----:B0-----:R-:W-:Y:S09]  /*01b0*/  BRA.U !UP1, `(.L_x_1) ;  /* 0x0000000509787547 */ /* 0x001ff2000b800000 */
[----:B------:R-:W0:Y:S01]  /*01c0*/  LDC.64 R8, c[0x0][0x380] ;  /* 0x0000e000ff087b82 */ /* 0x000e220000000a00 */
[----:B------:R-:W-:Y:S01]  /*01d0*/  ULOP3.LUT UR4, UR5, 0x7ffffff0, URZ, 0xc0, !UPT ;  /* 0x7ffffff005047892 */ /* 0x000fe2000f8ec0ff */
[----:B------:R-:W-:-:S03]  /*01e0*/  MOV R5, R3 ;  /* 0x0000000300057202 */ /* 0x000fc60000000f00 */
[----:B------:R-:W-:Y:S01]  /*01f0*/  UIADD3 UR7, UPT, UPT, -UR4, URZ, URZ ;  /* 0x000000ff04077290 */ /* 0x000fe2000fffe1ff */
[----:B0-----:R-:W-:-:S03]  /*0200*/  IMAD.WIDE.U32 R8, R6, 0x2, R8 ;  /* 0x0000000206087825 */ /* 0x001fc600078e0008 */
[----:B------:R-:W-:-:S04]  /*0210*/  IADD3 R14, P0, PT, R8, 0x10, RZ ;  /* 0x00000010080e7810 */ /* 0x000fc80007f1e0ff */
[----:B------:R-:W-:-:S09]  /*0220*/  IADD3.X R15, PT, PT, RZ, R9, RZ, P0, !PT ;  /* 0x00000009ff0f7210 */ /* 0x000fd200007fe4ff */
.L_x_2:
[----:B------:R-:W0:Y:S01]  /*0230*/  LDC.64 R20, c[0x0][0x388] ;  /* 0x0000e200ff147b82 */ /* 0x000e220000000a00 */
[----:B------:R-:W2:Y:S04]  /*0240*/  LDG.E.U16 R17, desc[UR8][R14.64+-0x10] ;  /* 0xfffff0080e117981 */ /* 0x000ea8000c1e1500 */
[----:B------:R-:W3:Y:S04]  /*0250*/  LDG.E.U16 R28, desc[UR8][R14.64+-0xe] ;  /* 0xfffff2080e1c7981 */ /* 0x000ee8000c1e1500 */
[----:B------:R-:W4:Y:S04]  /*0260*/  LDG.E.U16 R12, desc[UR8][R14.64+-0xc] ;  /* 0xfffff4080e0c7981 */ /* 0x000f28000c1e1500 */
[----:B------:R-:W4:Y:S04]  /*0270*/  LDG.E.U16 R7, desc[UR8][R14.64+-0xa] ;  /* 0xfffff6080e077981 */ /* 0x000f28000c1e1500 */
[----:B------:R-:W4:Y:S04]  /*0280*/  LDG.E.U16 R29, desc[UR8][R14.64+-0x8] ;  /* 0xfffff8080e1d7981 */ /* 0x000f28000c1e1500 */
[----:B------:R-:W4:Y:S01]  /*0290*/  LDG.E.U16 R23, desc[UR8][R14.64+-0x6] ;  /* 0xfffffa080e177981 */ /* 0x000f22000c1e1500 */
[----:B0-----:R-:W-:-:S03]  /*02a0*/  IMAD.WIDE R20, R5, 0x2, R20 ;  /* 0x0000000205147825 */ /* 0x001fc600078e0214 */
[----:B------:R-:W4:Y:S04]  /*02b0*/  LDG.E.U16 R13, desc[UR8][R14.64+-0x4] ;  /* 0xfffffc080e0d7981 */ /* 0x000f28000c1e1500 */
[----:B------:R-:W4:Y:S01]  /*02c0*/  LDG.E.U16 R19, desc[UR8][R20.64] ;  /* 0x0000000814137981 */ /* 0x000f22000c1e1500 */
[----:B------:R-:W-:-:S05]  /*02d0*/  IMAD.WIDE R24, R0, 0x2, R20 ;  /* 0x0000000200187825 */ /* 0x000fca00078e0214 */
[----:B------:R-:W4:Y:S01]  /*02e0*/  LDG.E.U16 R10, desc[UR8][R24.64] ;  /* 0x00000008180a7981 */ /* 0x000f22000c1e1500 */
[----:B------:R-:W-:-:S05]  /*02f0*/  IMAD.WIDE R26, R0, 0x2, R24 ;  /* 0x00000002001a7825 */ /* 0x000fca00078e0218 */
[----:B------:R0:W4:Y:S04]  /*0300*/  LDG.E.U16 R8, desc[UR8][R26.64] ;  /* 0x000000081a087981 */ /* 0x000128000c1e1500 */
[----:B------:R-:W4:Y:S01]  /*0310*/  LDG.E.U16 R24, desc[UR8][R14.64+-0x2] ;  /* 0xfffffe080e187981 */ /* 0x000f22000c1e1500 */
[----:B0-----:R-:W-:-:S05]  /*0320*/  IMAD.WIDE R26, R0, 0x2, R26 ;  /* 0x00000002001a7825 */ /* 0x001fca00078e021a */
[----:B------:R-:W4:Y:S01]  /*0330*/  LDG.E.U16 R9, desc[UR8][R26.64] ;  /* 0x000000081a097981 */ /* 0x000f22000c1e1500 */
[----:B------:R-:W-:-:S05]  /*0340*/  IMAD.WIDE R20, R0, 0x2, R26 ;  /* 0x0000000200147825 */ /* 0x000fca00078e021a */
[----:B------:R0:W4:Y:S02]  /*0350*/  LDG.E.U16 R11, desc[UR8][R20.64] ;  /* 0x00000008140b7981 */ /* 0x000124000c1e1500 */
[----:B0-----:R-:W-:-:S05]  /*0360*/  IMAD.WIDE R20, R0, 0x2, R20 ;  /* 0x0000000200147825 */ /* 0x001fca00078e0214 */
[----:B------:R2:W4:Y:S01]  /*0370*/  LDG.E.U16 R25, desc[UR8][R20.64] ;  /* 0x0000000814197981 */ /* 0x000522000c1e1500 */
[----:B------:R-:W-:-:S05]  /*0380*/  IMAD.WIDE R26, R0, 0x2, R20 ;  /* 0x00000002001a7825 */ /* 0x000fca00078e0214 */
[----:B------:R0:W4:Y:S01]  /*0390*/  LDG.E.U16 R22, desc[UR8][R26.64] ;  /* 0x000000081a167981 */ /* 0x000122000c1e1500 */
[----:B--2--5:R-:W-:Y:S02]  /*03a0*/  HMUL2 R21, R17.H0_H0, R4.H0_H0 ;  /* 0x2000000411157232 */ /* 0x024fe40000000800 */
[----:B------:R-:W-:-:S04]  /*03b0*/  IMAD.WIDE R16, R0, 0x2, R26 ;  /* 0x0000000200107825 */ /* 0x000fc800078e021a */
[-C--:B---3--:R-:W-:Y:S02]  /*03c0*/  HMUL2 R28, R28.H0_H0, R4.reuse.H0_H0 ;  /* 0x200000041c1c7232 */ /* 0x088fe40000000800 */
[----:B----4-:R-:W-:Y:S02]  /*03d0*/  HMUL2 R12, R12.H0_H0, R4.H0_H0 ;  /* 0x200000040c0c7232 */ /* 0x010fe40000000800 */
[----:B------:R-:W-:Y:S02]  /*03e0*/  HFMA2 R21, R21.H0_H0, R19.H0_H0, R18.H0_H0 ;  /* 0x2000001315157231 */ /* 0x000fe40000040812 */
[----:B------:R-:W-:Y:S02]  /*03f0*/  IMAD.WIDE R18, R0, 0x2, R16 ;  /* 0x0000000200127825 */ /* 0x000fe400078e0210 */
[----:B------:R-:W2:Y:S02]  /*0400*/  LDG.E.U16 R17, desc[UR8][R16.64] ;  /* 0x0000000810117981 */ /* 0x000ea4000c1e1500 */
[----:B------:R-:W-:-:S02]  /*0410*/  HFMA2 R10, R28.H0_H0, R10.H0_H0, R21.H0_H0 ;  /* 0x2000000a1c0a7231 */ /* 0x000fc40000040815 */
[----:B------:R-:W-:-:S04]  /*0420*/  IMAD.WIDE R20, R0, 0x2, R18 ;  /* 0x0000000200147825 */ /* 0x000fc800078e0212 */
[----:B------:R-:W-:Y:S01]  /*0430*/  HMUL2 R23, R23.H0_H0, R4.H0_H0 ;  /* 0x2000000417177232 */ /* 0x000fe20000000800 */
[----:B------:R-:W3:Y:S01]  /*0440*/  LDG.E.U16 R19, desc[UR8][R18.64] ;  /* 0x0000000812137981 */ /* 0x000ee2000c1e1500 */
[----:B------:R-:W-:Y:S02]  /*0450*/  HFMA2 R8, R12.H0_H0, R8.H0_H0, R10.H0_H0 ;  /* 0x200000080c087231 */ /* 0x000fe4000004080a */
[----:B0-----:R-:W-:-:S04]  /*0460*/  IMAD.WIDE R26, R0, 0x2, R20 ;  /* 0x00000002001a7825 */ /* 0x001fc800078e0214 */
[-C--:B------:R-:W-:Y:S01]  /*0470*/  HMUL2 R10, R7.H0_H0, R4.reuse.H0_H0 ;  /* 0x20000004070a7232 */ /* 0x080fe20000000800 */
[----:B------:R-:W4:Y:S01]  /*0480*/  LDG.E.U16 R21, desc[UR8][R20.64] ;  /* 0x0000000814157981 */ /* 0x000f22000c1e1500 */
[----:B------:R-:W-:-:S03]  /*0490*/  HMUL2 R12, R29.H0_H0, R4.H0_H0 ;  /* 0x200000041d0c7232 */ /* 0x000fc60000000800 */
[----:B------:R-:W3:Y:S04]  /*04a0*/  LDG.E.U16 R7, desc[UR8][R14.64] ;  /* 0x000000080e077981 */ /* 0x000ee8000c1e1500 */
[----:B------:R-:W4:Y:S01]  /*04b0*/  LDG.E.U16 R29, desc[UR8][R14.64+0x2] ;  /* 0x000002080e1d7981 */ /* 0x000f22000c1e1500 */
[----:B------:R-:W-:Y:S02]  /*04c0*/  HFMA2 R10, R10.H0_H0, R9.H0_H0, R8.H0_H0 ;  /* 0x200000090a0a7231 */ /* 0x000fe40000040808 */
[----:B------:R-:W-:Y:S01]  /*04d0*/  IMAD.WIDE R8, R0, 0x2, R26 ;  /* 0x0000000200087825 */ /* 0x000fe200078e021a */
[----:B------:R-:W4:Y:S03]  /*04e0*/  LDG.E.U16 R16, desc[UR8][R14.64+0x4] ;  /* 0x000004080e107981 */ /* 0x000f26000c1e1500 */
[----:B------:R-:W-:-:S02]  /*04f0*/  HFMA2 R12, R12.H0_H0, R11.H0_H0, R10.H0_H0 ;  /* 0x2000000b0c0c7231 */ /* 0x000fc4000004080a */
[----:B------:R-:W-:Y:S01]  /*0500*/  IMAD.WIDE R10, R0, 0x2, R8 ;  /* 0x00000002000a7825 */ /* 0x000fe200078e0208 */
[----:B------:R0:W4:Y:S04]  /*0510*/  LDG.E.U16 R18, desc[UR8][R8.64] ;  /* 0x0000000808127981 */ /* 0x000128000c1e1500 */
[----:B------:R1:W4:Y:S04]  /*0520*/  LDG.E.U16 R27, desc[UR8][R26.64] ;  /* 0x000000081a1b7981 */ /* 0x000328000c1e1500 */
[----:B------:R-:W4:Y:S01]  /*0530*/  LDG.E.U16 R20, desc[UR8][R14.64+0x8] ;  /* 0x000008080e147981 */ /* 0x000f22000c1e1500 */
[----:B0-----:R-:W-:-:S02]  /*0540*/  HMUL2 R9, R13.H0_H0, R4.H0_H0 ;  /* 0x200000040d097232 */ /* 0x001fc40000000800 */
[----:B------:R-:W-:Y:S02]  /*0550*/  HFMA2 R23, R23.H0_H0, R25.H0_H0, R12.H0_H0 ;  /* 0x2000001917177231 */ /* 0x000fe4000004080c */
[C---:B------:R-:W-:Y:S01]  /*0560*/  IMAD.WIDE R12, R0.reuse, 0x2, R10 ;  /* 0x00000002000c7825 */ /* 0x040fe200078e020a */
[----:B------:R-:W4:Y:S03]  /*0570*/  LDG.E.U16 R25, desc[UR8][R14.64+0x6] ;  /* 0x000006080e197981 */ /* 0x000f26000c1e1500 */
[----:B-1----:R-:W-:Y:S02]  /*0580*/  HFMA2 R26, R9.H0_H0, R22.H0_H0, R23.H0_H0 ;  /* 0x20000016091a7231 */ /* 0x002fe40000040817 */
[C---:B------:R-:W-:Y:S01]  /*0590*/  IMAD.WIDE R22, R0.reuse, 0x2, R12 ;  /* 0x0000000200167825 */ /* 0x040fe200078e020c */
[----:B------:R-:W4:Y:S04]  /*05a0*/  LDG.E.U16 R28, desc[UR8][R12.64] ;  /* 0x000000080c1c7981 */ /* 0x000f28000c1e1500 */
[----:B------:R0:W4:Y:S01]  /*05b0*/  LDG.E.U16 R11, desc[UR8][R10.64] ;  /* 0x000000080a0b7981 */ /* 0x000122000c1e1500 */
[----:B------:R-:W-:-:S03]  /*05c0*/  IMAD.WIDE R8, R0, 0x2, R22 ;  /* 0x0000000200087825 */ /* 0x000fc600078e0216 */
[----:B------:R-:W4:Y:S01]  /*05d0*/  LDG.E.U16 R13, desc[UR8][R14.64+0xa] ;  /* 0x00000a080e0d7981 */ /* 0x000f22000c1e1500 */
[----:B0-----:R-:W-:-:S03]  /*05e0*/  HMUL2 R10, R24.H0_H0, R4.H0_H0 ;  /* 0x20000004180a7232 */ /* 0x001fc60000000800 */
[----:B------:R-:W4:Y:S04]  /*05f0*/  LDG.E.U16 R8, desc[UR8][R8.64] ;  /* 0x0000000808087981 */ /* 0x000f28000c1e1500 */
[----:B------:R-:W4:Y:S04]  /*0600*/  LDG.E.U16 R24, desc[UR8][R22.64] ;  /* 0x0000000816187981 */ /* 0x000f28000c1e1500 */
[----:B------:R-:W4:Y:S04]  /*0610*/  LDG.E.U16 R9, desc[UR8][R14.64+0xe] ;  /* 0x00000e080e097981 */ /* 0x000f28000c1e1500 */
[----:B------:R0:W4:Y:S01]  /*0620*/  LDG.E.U16 R23, desc[UR8][R14.64+0xc] ;  /* 0x00000c080e177981 */ /* 0x000122000c1e1500 */
[----:B------:R-:W-:-:S04]  /*0630*/  UIADD3 UR7, UPT, UPT, UR7, 0x10, URZ ;  /* 0x0000001007077890 */ /* 0x000fc8000fffe0ff */
[----:B------:R-:W-:Y:S01]  /*0640*/  UISETP.NE.AND UP1, UPT, UR7, URZ, UPT ;  /* 0x000000ff0700728c */ /* 0x000fe2000bf25270 */
[----:B------:R-:W-:Y:S02]  /*0650*/  LEA R5, R0, R5, 0x4 ;  /* 0x0000000500057211 */ /* 0x000fe400078e20ff */
[----:B0-----:R-:W-:-:S04]  /*0660*/  IADD3 R14, P0, PT, R14, 0x20, RZ ;  /* 0x000000200e0e7810 */ /* 0x001fc80007f1e0ff */
[----:B------:R-:W-:Y:S01]  /*0670*/  IADD3.X R15, PT, PT, RZ, R15, RZ, P0, !PT ;  /* 0x0000000fff0f7210 */ /* 0x000fe200007fe4ff */
[----:B--2---:R-:W-:Y:S02]  /*0680*/  HFMA2 R10, R10.H0_H0, R17.H0_H0, R26.H0_H0 ;  /* 0x200000110a0a7231 */ /* 0x004fe4000004081a */
[----:B---3--:R-:W-:-:S04]  /*0690*/  HMUL2 R7, R7.H0_H0, R4.H0_H0 ;  /* 0x2000000407077232 */ /* 0x008fc80000000800 */
[----:B------:R-:W-:Y:S02]  /*06a0*/  HFMA2 R7, R7.H0_H0, R19.H0_H0, R10.H0_H0 ;  /* 0x2000001307077231 */ /* 0x000fe4000004080a */
[----:B----4-:R-:W-:-:S04]  /*06b0*/  HMUL2 R29, R29.H0_H0, R4.H0_H0 ;  /* 0x200000041d1d7232 */ /* 0x010fc80000000800 */
[----:B------:R-:W-:Y:S02]  /*06c0*/  HFMA2 R7, R29.H0_H0, R21.H0_H0, R7.H0_H0 ;  /* 0x200000151d077231 */ /* 0x000fe40000040807 */
[----:B------:R-:W-:-:S04]  /*06d0*/  HMUL2 R16, R16.H0_H0, R4.H0_H0 ;  /* 0x2000000410107232 */ /* 0x000fc80000000800 */
[----:B------:R-:W-:Y:S02]  /*06e0*/  HFMA2 R7, R16.H0_H0, R27.H0_H0, R7.H0_H0 ;  /* 0x2000001b10077231 */ /* 0x000fe40000040807 */
[-C--:B------:R-:W-:Y:S02]  /*06f0*/  HMUL2 R20, R20.H0_H0, R4.reuse.H0_H0 ;  /* 0x2000000414147232 */ /* 0x080fe40000000800 */
[----:B------:R-:W-:-:S04]  /*0700*/  HMUL2 R25, R25.H0_H0, R4.H0_H0 ;  /* 0x2000000419197232 */ /* 0x000fc80000000800 */
[----:B------:R-:W-:-:S04]  /*0710*/  HFMA2 R7, R25.H0_H0, R18.H0_H0, R7.H0_H0 ;  /* 0x2000001219077231 */ /* 0x000fc80000040807 */
[----:B------:R-:W-:Y:S02]  /*0720*/  HFMA2 R7, R20.H0_H0, R11.H0_H0, R7.H0_H0 ;  /* 0x2000000b14077231 */ /* 0x000fe40000040807 */
[----:B------:R-:W-:-:S04]  /*0730*/  HMUL2 R13, R13.H0_H0, R4.H0_H0 ;  /* 0x200000040d0d7232 */ /* 0x000fc80000000800 */
[----:B------:R-:W-:Y:S02]  /*0740*/  HFMA2 R12, R13.H0_H0, R28.H0_H0, R7.H0_H0 ;  /* 0x2000001c0d0c7231 */ /* 0x000fe40000040807 */
[-C--:B------:R-:W-:Y:S02]  /*0750*/  HMUL2 R9, R9.H0_H0, R4.reuse.H0_H0 ;  /* 0x2000000409097232 */ /* 0x080fe40000000800 */
[----:B------:R-:W-:-:S04]  /*0760*/  HMUL2 R23, R23.H0_H0, R4.H0_H0 ;  /* 0x2000000417177232 */ /* 0x000fc80000000800 */
[----:B------:R-:W-:-:S04]  /*0770*/  HFMA2 R12, R23.H0_H0, R24.H0_H0, R12.H0_H0 ;  /* 0x20000018170c7231 */ /* 0x000fc8000004080c */
[----:B------:R-:W-:Y:S01]  /*0780*/  HFMA2 R18, R9.H0_H0, R8.H0_H0, R12.H0_H0 ;  /* 0x2000000809127231 */ /* 0x000fe2000004080c */
[----:B------:R-:W-:Y:S06]  /*0790*/  BRA.U UP1, `(.L_x_2) ;  /* 0xfffffff901a47547 */ /* 0x000fec000b83ffff */
.L_x_1:
[----:B------:R-:W-:Y:S05]  /*07a0*/  BRA.U !UP0, `(.L_x_0) ;  /* 0x0000000508c07547 */ /* 0x000fea000b800000 */
[----:B------:R-:W-:Y:S02]  /*07b0*/  UISETP.GE.U32.AND UP0, UPT, UR6, 0x8, UPT ;  /* 0x000000080600788c */ /* 0x000fe4000bf06070 */
[----:B------:R-:W-:-:S04]  /*07c0*/  ULOP3.LUT UR7, UR5, 0x7, URZ, 0xc0, !UPT ;  /* 0x0000000705077892 */ /* 0x000fc8000f8ec0ff */
[----:B------:R-:W-:-:S03]  /*07d0*/  UISETP.NE.AND UP1, UPT, UR7, URZ, UPT ;  /* 0x000000ff0700728c */ /* 0x000fc6000bf25270 */
[----:B------:R-:W-:Y:S08]  /*07e0*/  BRA.U !UP0, `(.L_x_3) ;  /* 0x0000000108cc7547 */ /* 0x000ff0000b800000 */
[----:B------:R-:W0:Y:S01]  /*07f0*/  LDC.64 R12, c[0x0][0x388] ;  /* 0x0000e200ff0c7b82 */ /* 0x000e220000000a00 */
[----:B------:R-:W1:Y:S01]  /*0800*/  LDCU.64 UR12, c[0x0][0x380] ;  /* 0x00007000ff0c77ac */ /* 0x000e620008000a00 */
[----:B------:R-:W-:Y:S01]  /*0810*/  IMAD R7, R0, UR4, R3 ;  /* 0x0000000400077c24 */ /* 0x000fe2000f8e0203 */
[C---:B------:R-:W-:Y:S02]  /*0820*/  IADD3 R5, PT, PT, R6.reuse, UR4, RZ ;  /* 0x0000000406057c10 */ /* 0x040fe4000fffe0ff */
[----:B------:R-:W-:-:S03]  /*0830*/  IADD3 R9, P0, PT, R6, UR4, RZ ;  /* 0x0000000406097c10 */ /* 0x000fc6000ff1e0ff */
[----:B------:R-:W2:Y:S01]  /*0840*/  LDC.64 R10, c[0x0][0x380] ;  /* 0x0000e000ff0a7b82 */ /* 0x000ea20000000a00 */
[----:B------:R-:W-:Y:S02]  /*0850*/  IADD3.X R16, PT, PT, RZ, RZ, RZ, P0, !PT ;  /* 0x000000ffff107210 */ /* 0x000fe400007fe4ff */
[----:B-1----:R-:W-:-:S04]  /*0860*/  LEA R8, P0, R9, UR12, 0x1 ;  /* 0x0000000c09087c11 */ /* 0x002fc8000f8008ff */
[----:B------:R-:W-:Y:S01]  /*0870*/  LEA.HI.X R9, R9, UR13, R16, 0x1, P0 ;  /* 0x0000000d09097c11 */ /* 0x000fe200080f0c10 */
[----:B0-----:R-:W-:-:S04]  /*0880*/  IMAD.WIDE R12, R7, 0x2, R12 ;  /* 0x00000002070c7825 */ /* 0x001fc800078e020c */
[----:B------:R-:W3:Y:S01]  /*0890*/  LDG.E.U16 R19, desc[UR8][R8.64+0x2] ;  /* 0x0000020808137981 */ /* 0x000ee2000c1e1500 */
[----:B------:R-:W-:-:S03]  /*08a0*/  IMAD.WIDE R14, R0, 0x2, R12 ;  /* 0x00000002000e7825 */ /* 0x000fc600078e020c */
[----:B------:R-:W4:Y:S01]  /*08b0*/  LDG.E.U16 R7, desc[UR8][R12.64] ;  /* 0x000000080c077981 */ /* 0x000f22000c1e1500 */
[----:B--2---:R-:W-:-:S03]  /*08c0*/  IMAD.WIDE.U32 R10, R5, 0x2, R10 ;  /* 0x00000002050a7825 */ /* 0x004fc600078e000a */
[----:B------:R-:W2:Y:S01]  /*08d0*/  LDG.E.U16 R23, desc[UR8][R14.64] ;  /* 0x000000080e177981 */ /* 0x000ea2000c1e1500 */
[----:B------:R-:W-:-:S03]  /*08e0*/  IMAD.WIDE R20, R0, 0x2, R14 ;  /* 0x0000000200147825 */ /* 0x000fc600078e020e */
[----:B------:R0:W4:Y:S01]  /*08f0*/  LDG.E.U16 R5, desc[UR8][R10.64] ;  /* 0x000000080a057981 */ /* 0x000122000c1e1500 */
[----:B------:R-:W-:-:S03]  /*0900*/  IMAD.WIDE R16, R0, 0x2, R20 ;  /* 0x0000000200107825 */ /* 0x000fc600078e0214 */
[----:B------:R-:W2:Y:S04]  /*0910*/  LDG.E.U16 R25, desc[UR8][R8.64+0x4] ;  /* 0x0000040808197981 */ /* 0x000ea8000c1e1500 */
[----:B------:R1:W2:Y:S01]  /*0920*/  LDG.E.U16 R29, desc[UR8][R20.64] ;  /* 0x00000008141d7981 */ /* 0x0002a2000c1e1500 */
[----:B0-----:R-:W-:-:S03]  /*0930*/  IMAD.WIDE R10, R0, 0x2, R16 ;  /* 0x00000002000a7825 */ /* 0x001fc600078e0210 */
[----:B------:R-:W2:Y:S01]  /*0940*/  LDG.E.U16 R27, desc[UR8][R8.64+0x6] ;  /* 0x00000608081b7981 */ /* 0x000ea2000c1e1500 */
[----:B------:R-:W-:-:S03]  /*0950*/  IMAD.WIDE R12, R0, 0x2, R10 ;  /* 0x00000002000c7825 */ /* 0x000fc600078e020a */
[----:B------:R-:W2:Y:S04]  /*0960*/  LDG.E.U16 R17, desc[UR8][R16.64] ;  /* 0x0000000810117981 */ /* 0x000ea8000c1e1500 */
[----:B------:R-:W2:Y:S01]  /*0970*/  LDG.E.U16 R22, desc[UR8][R8.64+0x8] ;  /* 0x0000080808167981 */ /* 0x000ea2000c1e1500 */
[----:B------:R-:W-:-:S03]  /*0980*/  IMAD.WIDE R14, R0, 0x2, R12 ;  /* 0x00000002000e7825 */ /* 0x000fc600078e020c */
[----:B------:R-:W2:Y:S04]  /*0990*/  LDG.E.U16 R11, desc[UR8][R10.64] ;  /* 0x000000080a0b7981 */ /* 0x000ea8000c1e1500 */
[----:B------:R-:W2:Y:S01]  /*09a0*/  LDG.E.U16 R24, desc[UR8][R8.64+0xa] ;  /* 0x00000a0808187981 */ /* 0x000ea2000c1e1500 */
[----:B-1----:R-:W-:-:S03]  /*09b0*/  IMAD.WIDE R20, R0, 0x2, R14 ;  /* 0x0000000200147825 */ /* 0x002fc600078e020e */
[----:B------:R-:W2:Y:S04]  /*09c0*/  LDG.E.U16 R13, desc[UR8][R12.64] ;  /* 0x000000080c0d7981 */ /* 0x000ea8000c1e1500 */
[----:B------:R-:W2:Y:S04]  /*09d0*/  LDG.E.U16 R26, desc[UR8][R8.64+0xc] ;  /* 0x00000c08081a7981 */ /* 0x000ea8000c1e1500 */
[----:B------:R4:W2:Y:S04]  /*09e0*/  LDG.E.U16 R28, desc[UR8][R8.64+0xe] ;  /* 0x00000e08081c7981 */ /* 0x0008a8000c1e1500 */
[----:B------:R-:W2:Y:S04]  /*09f0*/  LDG.E.U16 R15, desc[UR8][R14.64] ;  /* 0x000000080e0f7981 */ /* 0x000ea8000c1e1500 */
[----:B------:R-:W2:Y:S01]  /*0a00*/  LDG.E.U16 R21, desc[UR8][R20.64] ;  /* 0x0000000814157981 */ /* 0x000ea2000c1e1500 */
[----:B------:R-:W-:Y:S01]  /*0a10*/  UIADD3 UR4, UPT, UPT, UR4, 0x8, URZ ;  /* 0x0000000804047890 */ /* 0x000fe2000fffe0ff */
[----:B---3-5:R-:W-:-:S02]  /*0a20*/  HMUL2 R19, R19.H0_H0, R4.H0_H0 ;  /* 0x2000000413137232 */ /* 0x028fc40000000800 */
[----:B----4-:R-:W-:-:S04]  /*0a30*/  HMUL2 R9, R5.H0_H0, R4.H0_H0 ;  /* 0x2000000405097232 */ /* 0x010fc80000000800 */
[----:B------:R-:W-:Y:S02]  /*0a40*/  HFMA2 R7, R9.H0_H0, R7.H0_H0, R18.H0_H0 ;  /* 0x2000000709077231 */ /* 0x000fe40000040812 */
[----:B--2---:R-:W-:Y:S02]  /*0a50*/  HMUL2 R25, R25.H0_H0, R4.H0_H0 ;  /* 0x2000000419197232 */ /* 0x004fe40000000800 */
[----:B------:R-:W-:-:S04]  /*0a60*/  HFMA2 R7, R19.H0_H0, R23.H0_H0, R7.H0_H0 ;  /* 0x2000001713077231 */ /* 0x000fc80000040807 */
[----:B------:R-:W-:Y:S02]  /*0a70*/  HFMA2 R7, R25.H0_H0, R29.H0_H0, R7.H0_H0 ;  /* 0x2000001d19077231 */ /* 0x000fe40000040807 */
[----:B------:R-:W-:-:S04]  /*0a80*/  HMUL2 R27, R27.H0_H0, R4.H0_H0 ;  /* 0x200000041b1b7232 */ /* 0x000fc80000000800 */
[----:B------:R-:W-:Y:S02]  /*0a90*/  HFMA2 R7, R27.H0_H0, R17.H0_H0, R7.H0_H0 ;  /* 0x200000111b077231 */ /* 0x000fe40000040807 */
[----:B------:R-:W-:-:S04]  /*0aa0*/  HMUL2 R22, R22.H0_H0, R4.H0_H0 ;  /* 0x2000000416167232 */ /* 0x000fc80000000800 */
[----:B------:R-:W-:Y:S02]  /*0ab0*/  HFMA2 R7, R22.H0_H0, R11.H0_H0, R7.H0_H0 ;  /* 0x2000000b16077231 */ /* 0x000fe40000040807 */
[----:B------:R-:W-:-:S04]  /*0ac0*/  HMUL2 R24, R24.H0_H0, R4.H0_H0 ;  /* 0x2000000418187232 */ /* 0x000fc80000000800 */
[----:B------:R-:W-:Y:S02]  /*0ad0*/  HFMA2 R7, R24.H0_H0, R13.H0_H0, R7.H0_H0 ;  /* 0x2000000d18077231 */ /* 0x000fe40000040807 */
[-C--:B------:R-:W-:Y:S02]  /*0ae0*/  HMUL2 R26, R26.H0_H0, R4.reuse.H0_H0 ;  /* 0x200000041a1a7232 */ /* 0x080fe40000000800 */
[----:B------:R-:W-:Y:S02]  /*0af0*/  HMUL2 R28, R28.H0_H0, R4.H0_H0 ;  /* 0x200000041c1c7232 */ /* 0x000fe40000000800 */
[----:B------:R-:W-:-:S04]  /*0b00*/  HFMA2 R7, R26.H0_H0, R15.H0_H0, R7.H0_H0 ;  /* 0x2000000f1a077231 */ /* 0x000fc80000040807 */
[----:B------:R-:W-:-:S07]  /*0b10*/  HFMA2 R18, R28.H0_H0, R21.H0_H0, R7.H0_H0 ;  /* 0x200000151c127231 */ /* 0x000fce0000040807 */
.L_x_3:
        /* <DEDUP_REMOVED lines=11> */
[----:B0-----:R-:W-:Y:S01]  /*0bd0*/  IMAD.WIDE R16, R17, 0x2, R10 ;  /* 0x0000000211107825 */ /* 0x001fe200078e020a */
[----:B------:R-:W-:-:S03]  /*0be0*/  IADD3.X R10, PT, PT, RZ, RZ, RZ, P0, !PT ;  /* 0x000000ffff0a7210 */ /* 0x000fc600007fe4ff */
[----:B--2---:R-:W-:Y:S01]  /*0bf0*/  IMAD.WIDE.U32 R14, R15, 0x2, R8 ;  /* 0x000000020f0e7825 */ /* 0x004fe200078e0008 */
[----:B-1----:R-:W-:-:S03]  /*0c00*/  LEA R8, P0, R5, UR6, 0x1 ;  /* 0x0000000605087c11 */ /* 0x002fc6000f8008ff */
[C---:B------:R-:W-:Y:S01]  /*0c10*/  IMAD.WIDE R20, R0.reuse, 0x2, R16 ;  /* 0x0000000200147825 */ /* 0x040fe200078e0210 */
[----:B------:R-:W-:Y:S01]  /*0c20*/  LEA.HI.X R9, R5, UR7, R10, 0x1, P0 ;  /* 0x0000000705097c11 */ /* 0x000fe200080f0c0a */
[----:B------:R-:W2:Y:S04]  /*0c30*/  LDG.E.U16 R15, desc[UR8][R14.64] ;  /* 0x000000080e0f7981 */ /* 0x000ea8000c1e1500 */
[----:B------:R-:W3:Y:S01]  /*0c40*/  LDG.E.U16 R16, desc[UR8][R16.64] ;  /* 0x0000000810107981 */ /* 0x000ee2000c1e1500 */
[----:B------:R-:W-:-:S03]  /*0c50*/  IMAD.WIDE R10, R0, 0x2, R20 ;  /* 0x00000002000a7825 */ /* 0x000fc600078e0214 */
[----:B------:R-:W4:Y:S04]  /*0c60*/  LDG.E.U16 R5, desc[UR8][R8.64+0x2] ;  /* 0x0000020808057981 */ /* 0x000f28000c1e1500 */
[----:B------:R-:W4:Y:S01]  /*0c70*/  LDG.E.U16 R20, desc[UR8][R20.64] ;  /* 0x0000000814147981 */ /* 0x000f22000c1e1500 */
[----:B------:R-:W-:-:S03]  /*0c80*/  IMAD.WIDE R12, R0, 0x2, R10 ;  /* 0x00000002000c7825 */ /* 0x000fc600078e020a */
[----:B------:R-:W4:Y:S04]  /*0c90*/  LDG.E.U16 R7, desc[UR8][R8.64+0x4] ;  /* 0x0000040808077981 */ /* 0x000f28000c1e1500 */
[----:B------:R2:W4:Y:S04]  /*0ca0*/  LDG.E.U16 R19, desc[UR8][R8.64+0x6] ;  /* 0x0000060808137981 */ /* 0x000528000c1e1500 */
[----:B------:R-:W4:Y:S04]  /*0cb0*/  LDG.E.U16 R10, desc[UR8][R10.64] ;  /* 0x000000080a0a7981 */ /* 0x000f28000c1e1500 */
[----:B------:R-:W4:Y:S01]  /*0cc0*/  LDG.E.U16 R12, desc[UR8][R12.64] ;  /* 0x000000080c0c7981 */ /* 0x000f22000c1e1500 */
[----:B------:R-:W-:Y:S01]  /*0cd0*/  UIADD3 UR4, UPT, UPT, UR4, 0x4, URZ ;  /* 0x0000000404047890 */ /* 0x000fe2000fffe0ff */
[----:B--2--5:R-:W-:-:S04]  /*0ce0*/  HMUL2 R9, R15.H0_H0, R4.H0_H0 ;  /* 0x200000040f097232 */ /* 0x024fc80000000800 */
[----:B---3--:R-:W-:Y:S02]  /*0cf0*/  HFMA2 R9, R9.H0_H0, R16.H0_H0, R18.H0_H0 ;  /* 0x2000001009097231 */ /* 0x008fe40000040812 */
[----:B----4-:R-:W-:-:S04]  /*0d00*/  HMUL2 R5, R5.H0_H0, R4.H0_H0 ;  /* 0x2000000405057232 */ /* 0x010fc80000000800 */
[----:B------:R-:W-:Y:S02]  /*0d10*/  HFMA2 R5, R5.H0_H0, R20.H0_H0, R9.H0_H0 ;  /* 0x2000001405057231 */ /* 0x000fe40000040809 */
[-C--:B------:R-:W-:Y:S02]  /*0d20*/  HMUL2 R7, R7.H0_H0, R4.reuse.H0_H0 ;  /* 0x2000000407077232 */ /* 0x080fe40000000800 */
[----:B------:R-:W-:Y:S02]  /*0d30*/  HMUL2 R19, R19.H0_H0, R4.H0_H0 ;  /* 0x2000000413137232 */ /* 0x000fe40000000800 */
[----:B------:R-:W-:-:S04]  /*0d40*/  HFMA2 R5, R7.H0_H0, R10.H0_H0, R5.H0_H0 ;  /* 0x2000000a07057231 */ /* 0x000fc80000040805 */
[----:B------:R-:W-:-:S07]  /*0d50*/  HFMA2 R18, R19.H0_H0, R12.H0_H0, R5.H0_H0 ;  /* 0x2000000c13127231 */ /* 0x000fce0000040805 */
.L_x_4:
[----:B------:R-:W-:Y:S05]  /*0d60*/  BRA.U !UP1, `(.L_x_0) ;  /* 0x0000000109507547 */ /* 0x000fea000b800000 */
[----:B------:R-:W0:Y:S01]  /*0d70*/  LDC.64 R10, c[0x0][0x380] ;  /* 0x0000e000ff0a7b82 */ /* 0x000e220000000a00 */
[----:B------:R-:W-:Y:S01]  /*0d80*/  IADD3 R7, PT, PT, R6, UR4, RZ ;  /* 0x0000000406077c10 */ /* 0x000fe2000fffe0ff */
[----:B------:R-:W-:Y:S01]  /*0d90*/  IMAD R5, R0, UR4, R3 ;  /* 0x0000000400057c24 */ /* 0x000fe2000f8e0203 */
[----:B------:R-:W-:-:S05]  /*0da0*/  UIADD3 UR5, UPT, UPT, -UR5, URZ, URZ ;  /* 0x000000ff05057290 */ /* 0x000fca000fffe1ff */
[----:B------:R-:W1:Y:S01]  /*0db0*/  LDC.64 R8, c[0x0][0x388] ;  /* 0x0000e200ff087b82 */ /* 0x000e620000000a00 */
[----:B0-----:R-:W-:-:S03]  /*0dc0*/  IMAD.WIDE.U32 R6, R7, 0x2, R10 ;  /* 0x0000000207067825 */ /* 0x001fc600078e000a */
[----:B------:R-:W-:Y:S02]  /*0dd0*/  MOV R10, R6 ;  /* 0x00000006000a7202 */ /* 0x000fe40000000f00 */
[----:B------:R-:W-:-:S07]  /*0de0*/  MOV R13, R7 ;  /* 0x00000007000d7202 */ /* 0x000fce0000000f00 */
.L_x_5:
[----:B------:R-:W-:Y:S01]  /*0df0*/  MOV R11, R13 ;  /* 0x0000000d000b7202 */ /* 0x000fe20000000f00 */
[----:B-1----:R-:W-:-:S05]  /*0e00*/  IMAD.WIDE R6, R5, 0x2, R8 ;  /* 0x0000000205067825 */ /* 0x002fca00078e0208 */
[----:B------:R0:W2:Y:S04]  /*0e10*/  LDG.E.U16 R11, desc[UR8][R10.64] ;  /* 0x000000080a0b7981 */ /* 0x0000a8000c1e1500 */
[----:B------:R-:W3:Y:S01]  /*0e20*/  LDG.E.U16 R6, desc[UR8][R6.64] ;  /* 0x0000000806067981 */ /* 0x000ee2000c1e1500 */
[----:B------:R-:W-:Y:S01]  /*0e30*/  UIADD3 UR5, UPT, UPT, UR5, 0x1, URZ ;  /* 0x0000000105057890 */ /* 0x000fe2000fffe0ff */
[----:B------:R-:W-:-:S03]  /*0e40*/  IADD3 R5, PT, PT, R5, R0, RZ ;  /* 0x0000000005057210 */ /* 0x000fc60007ffe0ff */
[----:B------:R-:W-:Y:S01]  /*0e50*/  UISETP.NE.AND UP0, UPT, UR5, URZ, UPT ;  /* 0x000000ff0500728c */ /* 0x000fe2000bf05270 */
[----:B0-----:R-:W-:-:S04]  /*0e60*/  IADD3 R10, P0, PT, R10, 0x2, RZ ;  /* 0x000000020a0a7810 */ /* 0x001fc80007f1e0ff */
[----:B------:R-:W-:Y:S01]  /*0e70*/  IADD3.X R13, PT, PT, RZ, R13, RZ, P0, !PT ;  /* 0x0000000dff0d7210 */ /* 0x000fe200007fe4ff */
[----:B--2--5:R-:W-:-:S04]  /*0e80*/  HMUL2 R11, R11.H0_H0, R4.H0_H0 ;  /* 0x200000040b0b7232 */ /* 0x024fc80000000800 */
[----:B---3--:R-:W-:Y:S01]  /*0e90*/  HFMA2 R18, R11.H0_H0, R6.H0_H0, R18.H0_H0 ;  /* 0x200000060b127231 */ /* 0x008fe20000040812 */
[----:B------:R-:W-:Y:S06]  /*0ea0*/  BRA.U UP0, `(.L_x_5) ;  /* 0xfffffffd00d07547 */ /* 0x000fec000b83ffff */
.L_x_0:
[----:B-----5:R-:W0:Y:S01]  /*0eb0*/  LDC.64 R4, c[0x0][0x390] ;  /* 0x0000e400ff047b82 */ /* 0x020e220000000a00 */
[----:B------:R-:W-:-:S04]  /*0ec0*/  IMAD R3, R3, UR10, R2 ;  /* 0x0000000a03037c24 */ /* 0x000fc8000f8e0202 */
[----:B0-----:R-:W-:-:S05]  /*0ed0*/  IMAD.WIDE R2, R3, 0x2, R4 ;  /* 0x0000000203027825 */ /* 0x001fca00078e0204 */
[----:B------:R-:W-:Y:S01]  /*0ee0*/  STG.E.U16 desc[UR8][R2.64], R18 ;  /* 0x0000001202007986 */ /* 0x000fe2000c101508 */
[----:B------:R-:W-:Y:S05]  /*0ef0*/  EXIT ;  /* 0x000000000000794d */ /* 0x000fea0003800000 */
.L_x_6:
[----:B------:R-:W-:-:S00]  /*0f00*/  BRA `(.L_x_6) ;  /* 0xfffffffc00fc7947 */ /* 0x000fc0000383ffff */
[----:B------:R-:W-:-:S00]  /*0f10*/  NOP ;  /* 0x0000000000007918 */ /* 0x000fc00000000000 */
        /* <DEDUP_REMOVED lines=14> */
.L_x_7:


//--------------------- .nv.shared.reserved.0     --------------------------
	.section	.nv.shared.reserved.0,"aw",@nobits
	.weak		__nv_reservedSMEM_offset_0_alias
	.size		__nv_reservedSMEM_offset_0_alias, 0, 64
	.other		__nv_reservedSMEM_offset_0_alias,@"STO_CUDA_RESERVED_SHARED STV_DEFAULT"
__nv_reservedSMEM_offset_0_alias:
	.zero		0
	.zero		64


//--------------------- .nv.constant0.matMulTransposeWithScales --------------------------
	.section	.nv.constant0.matMulTransposeWithScales,"a",@progbits
	.sectionflags	@""
	.align	4
.nv.constant0.matMulTransposeWithScales:
	.zero		940


//--------------------- SYMBOLS --------------------------

	.type		.nv.reservedSmem.offset0,@object
	.size		.nv.reservedSmem.offset0,0x4
